//
// Generated by NVIDIA NVVM Compiler
//
// Compiler Build ID: CL-36424714
// Cuda compilation tools, release 13.0, V13.0.88
// Based on NVVM 20.0.0
//

.version 9.0
.target sm_100
.address_size 64

	// .globl	_Z9addKernelPiS_S_

.visible .entry _Z9addKernelPiS_S_(
	.param .u64 .ptr .align 1 _Z9addKernelPiS_S__param_0,
	.param .u64 .ptr .align 1 _Z9addKernelPiS_S__param_1,
	.param .u64 .ptr .align 1 _Z9addKernelPiS_S__param_2
)
{
	.reg .b32 	%r<5>;
	.reg .b64 	%rd<11>;

	ld.param.u64 	%rd1, [_Z9addKernelPiS_S__param_0];
	ld.param.u64 	%rd2, [_Z9addKernelPiS_S__param_1];
	ld.param.u64 	%rd3, [_Z9addKernelPiS_S__param_2];
	cvta.to.global.u64 	%rd4, %rd3;
	cvta.to.global.u64 	%rd5, %rd2;
	cvta.to.global.u64 	%rd6, %rd1;
	mov.u32 	%r1, %tid.x;
	mul.wide.u32 	%rd7, %r1, 4;
	add.s64 	%rd8, %rd6, %rd7;
	ld.global.u32 	%r2, [%rd8];
	add.s64 	%rd9, %rd5, %rd7;
	ld.global.u32 	%r3, [%rd9];
	add.s32 	%r4, %r3, %r2;
	add.s64 	%rd10, %rd4, %rd7;
	st.global.u32 	[%rd10], %r4;
	ret;

}
	// .globl	_Z10multMatrixPfS_S_i
.visible .entry _Z10multMatrixPfS_S_i(
	.param .u64 .ptr .align 1 _Z10multMatrixPfS_S_i_param_0,
	.param .u64 .ptr .align 1 _Z10multMatrixPfS_S_i_param_1,
	.param .u64 .ptr .align 1 _Z10multMatrixPfS_S_i_param_2,
	.param .u32 _Z10multMatrixPfS_S_i_param_3
)
{
	.reg .pred 	%p<15>;
	.reg .b32 	%r<83>;
	.reg .b32 	%f<97>;
	.reg .b64 	%rd<59>;

	ld.param.u64 	%rd6, [_Z10multMatrixPfS_S_i_param_0];
	ld.param.u64 	%rd7, [_Z10multMatrixPfS_S_i_param_1];
	ld.param.u64 	%rd5, [_Z10multMatrixPfS_S_i_param_2];
	ld.param.u32 	%r43, [_Z10multMatrixPfS_S_i_param_3];
	cvta.to.global.u64 	%rd1, %rd7;
	cvta.to.global.u64 	%rd2, %rd6;
	mov.u32 	%r44, %ntid.x;
	mov.u32 	%r45, %ctaid.x;
	mul.lo.s32 	%r1, %r44, %r45;
	mov.u32 	%r2, %tid.x;
	add.s32 	%r3, %r1, %r2;
	mov.u32 	%r46, %ntid.y;
	mov.u32 	%r47, %ctaid.y;
	mov.u32 	%r48, %tid.y;
	mad.lo.s32 	%r4, %r46, %r47, %r48;
	setp.lt.s32 	%p2, %r43, 1;
	mov.f32 	%f76, 0f00000000;
	@%p2 bra 	$L__BB1_40;
	setp.ge.s32 	%p3, %r3, %r43;
	setp.ge.u32 	%p4, %r4, %r43;
	or.pred  	%p1, %p3, %p4;
	mul.lo.s32 	%r5, %r43, %r4;
	and.b32  	%r6, %r43, 7;
	setp.lt.u32 	%p5, %r43, 8;
	mov.f32 	%f76, 0f00000000;
	mov.b32 	%r81, 0;
	@%p5 bra 	$L__BB1_20;
	and.b32  	%r81, %r43, 2147483640;
	neg.s32 	%r78, %r81;
	mad.lo.s32 	%r77, %r43, 7, %r3;
	shl.b32 	%r10, %r43, 3;
	mad.lo.s32 	%r76, %r43, 6, %r3;
	mad.lo.s32 	%r75, %r43, 5, %r3;
	shl.b32 	%r50, %r43, 2;
	add.s32 	%r74, %r3, %r50;
	mad.lo.s32 	%r73, %r43, 3, %r3;
	shl.b32 	%r51, %r43, 1;
	add.s32 	%r72, %r3, %r51;
	add.s32 	%r52, %r2, %r43;
	add.s32 	%r70, %r52, %r1;
	mov.f32 	%f76, 0f00000000;
	mov.u32 	%r71, %r3;
	mov.u32 	%r79, %r5;
$L__BB1_3:
	.pragma "nounroll";
	@%p1 bra 	$L__BB1_5;
	mul.wide.u32 	%rd8, %r79, 4;
	add.s64 	%rd9, %rd2, %rd8;
	ld.global.f32 	%f43, [%rd9];
	mul.wide.s32 	%rd10, %r71, 4;
	add.s64 	%rd11, %rd1, %rd10;
	ld.global.f32 	%f44, [%rd11];
	fma.rn.f32 	%f76, %f43, %f44, %f76;
$L__BB1_5:
	mul.wide.u32 	%rd12, %r79, 4;
	add.s64 	%rd3, %rd2, %rd12;
	@%p1 bra 	$L__BB1_7;
	ld.global.f32 	%f45, [%rd3+4];
	mul.wide.s32 	%rd13, %r70, 4;
	add.s64 	%rd14, %rd1, %rd13;
	ld.global.f32 	%f46, [%rd14];
	fma.rn.f32 	%f76, %f45, %f46, %f76;
$L__BB1_7:
	@%p1 bra 	$L__BB1_9;
	ld.global.f32 	%f47, [%rd3+8];
	mul.wide.s32 	%rd15, %r72, 4;
	add.s64 	%rd16, %rd1, %rd15;
	ld.global.f32 	%f48, [%rd16];
	fma.rn.f32 	%f76, %f47, %f48, %f76;
$L__BB1_9:
	@%p1 bra 	$L__BB1_11;
	ld.global.f32 	%f49, [%rd3+12];
	mul.wide.s32 	%rd17, %r73, 4;
	add.s64 	%rd18, %rd1, %rd17;
	ld.global.f32 	%f50, [%rd18];
	fma.rn.f32 	%f76, %f49, %f50, %f76;
$L__BB1_11:
	@%p1 bra 	$L__BB1_13;
	ld.global.f32 	%f51, [%rd3+16];
	mul.wide.s32 	%rd19, %r74, 4;
	add.s64 	%rd20, %rd1, %rd19;
	ld.global.f32 	%f52, [%rd20];
	fma.rn.f32 	%f76, %f51, %f52, %f76;
$L__BB1_13:
	@%p1 bra 	$L__BB1_15;
	ld.global.f32 	%f53, [%rd3+20];
	mul.wide.s32 	%rd21, %r75, 4;
	add.s64 	%rd22, %rd1, %rd21;
	ld.global.f32 	%f54, [%rd22];
	fma.rn.f32 	%f76, %f53, %f54, %f76;
$L__BB1_15:
	@%p1 bra 	$L__BB1_17;
	ld.global.f32 	%f55, [%rd3+24];
	mul.wide.s32 	%rd23, %r76, 4;
	add.s64 	%rd24, %rd1, %rd23;
	ld.global.f32 	%f56, [%rd24];
	fma.rn.f32 	%f76, %f55, %f56, %f76;
$L__BB1_17:
	@%p1 bra 	$L__BB1_19;
	ld.global.f32 	%f57, [%rd3+28];
	mul.wide.s32 	%rd25, %r77, 4;
	add.s64 	%rd26, %rd1, %rd25;
	ld.global.f32 	%f58, [%rd26];
	fma.rn.f32 	%f76, %f57, %f58, %f76;
$L__BB1_19:
	add.s32 	%r79, %r79, 8;
	add.s32 	%r78, %r78, 8;
	add.s32 	%r77, %r77, %r10;
	add.s32 	%r76, %r76, %r10;
	add.s32 	%r75, %r75, %r10;
	add.s32 	%r74, %r74, %r10;
	add.s32 	%r73, %r73, %r10;
	add.s32 	%r72, %r72, %r10;
	add.s32 	%r71, %r71, %r10;
	add.s32 	%r70, %r70, %r10;
	setp.ne.s32 	%p6, %r78, 0;
	@%p6 bra 	$L__BB1_3;
$L__BB1_20:
	setp.eq.s32 	%p7, %r6, 0;
	@%p7 bra 	$L__BB1_40;
	and.b32  	%r38, %r43, 3;
	setp.lt.u32 	%p8, %r6, 4;
	@%p8 bra 	$L__BB1_31;
	@%p1 bra 	$L__BB1_24;
	add.s32 	%r53, %r81, %r5;
	mul.wide.u32 	%rd27, %r53, 4;
	add.s64 	%rd28, %rd2, %rd27;
	ld.global.f32 	%f60, [%rd28];
	mad.lo.s32 	%r54, %r81, %r43, %r3;
	mul.wide.s32 	%rd29, %r54, 4;
	add.s64 	%rd30, %rd1, %rd29;
	ld.global.f32 	%f61, [%rd30];
	fma.rn.f32 	%f76, %f60, %f61, %f76;
$L__BB1_24:
	cvt.u64.u32 	%rd31, %r5;
	cvt.u64.u32 	%rd32, %r81;
	add.s64 	%rd33, %rd32, %rd31;
	shl.b64 	%rd34, %rd33, 2;
	add.s64 	%rd4, %rd2, %rd34;
	@%p1 bra 	$L__BB1_26;
	ld.global.f32 	%f62, [%rd4+4];
	mad.lo.s32 	%r55, %r43, %r81, %r43;
	add.s32 	%r56, %r55, %r3;
	mul.wide.s32 	%rd35, %r56, 4;
	add.s64 	%rd36, %rd1, %rd35;
	ld.global.f32 	%f63, [%rd36];
	fma.rn.f32 	%f76, %f62, %f63, %f76;
$L__BB1_26:
	@%p1 bra 	$L__BB1_28;
	add.s32 	%r57, %r81, 2;
	ld.global.f32 	%f64, [%rd4+8];
	mad.lo.s32 	%r58, %r57, %r43, %r3;
	mul.wide.s32 	%rd37, %r58, 4;
	add.s64 	%rd38, %rd1, %rd37;
	ld.global.f32 	%f65, [%rd38];
	fma.rn.f32 	%f76, %f64, %f65, %f76;
$L__BB1_28:
	@%p1 bra 	$L__BB1_30;
	add.s32 	%r59, %r81, 3;
	ld.global.f32 	%f66, [%rd4+12];
	mad.lo.s32 	%r60, %r59, %r43, %r3;
	mul.wide.s32 	%rd39, %r60, 4;
	add.s64 	%rd40, %rd1, %rd39;
	ld.global.f32 	%f67, [%rd40];
	fma.rn.f32 	%f76, %f66, %f67, %f76;
$L__BB1_30:
	add.s32 	%r81, %r81, 4;
$L__BB1_31:
	setp.eq.s32 	%p9, %r38, 0;
	@%p9 bra 	$L__BB1_40;
	setp.eq.s32 	%p10, %r38, 1;
	mov.f32 	%f95, %f76;
	@%p10 bra 	$L__BB1_38;
	@%p1 bra 	$L__BB1_35;
	add.s32 	%r61, %r81, %r5;
	mul.wide.u32 	%rd41, %r61, 4;
	add.s64 	%rd42, %rd2, %rd41;
	ld.global.f32 	%f69, [%rd42];
	mad.lo.s32 	%r62, %r81, %r43, %r3;
	mul.wide.s32 	%rd43, %r62, 4;
	add.s64 	%rd44, %rd1, %rd43;
	ld.global.f32 	%f70, [%rd44];
	fma.rn.f32 	%f76, %f69, %f70, %f76;
$L__BB1_35:
	@%p1 bra 	$L__BB1_37;
	cvt.u64.u32 	%rd45, %r5;
	cvt.u64.u32 	%rd46, %r81;
	add.s64 	%rd47, %rd46, %rd45;
	shl.b64 	%rd48, %rd47, 2;
	add.s64 	%rd49, %rd2, %rd48;
	ld.global.f32 	%f71, [%rd49+4];
	mad.lo.s32 	%r63, %r43, %r81, %r43;
	add.s32 	%r64, %r63, %r3;
	mul.wide.s32 	%rd50, %r64, 4;
	add.s64 	%rd51, %rd1, %rd50;
	ld.global.f32 	%f72, [%rd51];
	fma.rn.f32 	%f76, %f71, %f72, %f76;
$L__BB1_37:
	add.s32 	%r81, %r81, 2;
	mov.f32 	%f95, %f76;
$L__BB1_38:
	and.b32  	%r65, %r43, 1;
	setp.eq.b32 	%p11, %r65, 1;
	not.pred 	%p12, %p11;
	or.pred  	%p13, %p12, %p1;
	selp.f32 	%f76, %f95, %f76, %p11;
	@%p13 bra 	$L__BB1_40;
	add.s32 	%r66, %r81, %r5;
	mul.wide.u32 	%rd52, %r66, 4;
	add.s64 	%rd53, %rd2, %rd52;
	ld.global.f32 	%f73, [%rd53];
	mad.lo.s32 	%r67, %r81, %r43, %r3;
	mul.wide.s32 	%rd54, %r67, 4;
	add.s64 	%rd55, %rd1, %rd54;
	ld.global.f32 	%f74, [%rd55];
	fma.rn.f32 	%f76, %f73, %f74, %f95;
$L__BB1_40:
	max.s32 	%r68, %r3, %r4;
	setp.ge.s32 	%p14, %r68, %r43;
	@%p14 bra 	$L__BB1_42;
	mad.lo.s32 	%r69, %r43, %r4, %r3;
	cvta.to.global.u64 	%rd56, %rd5;
	mul.wide.s32 	%rd57, %r69, 4;
	add.s64 	%rd58, %rd56, %rd57;
	st.global.f32 	[%rd58], %f76;
$L__BB1_42:
	ret;

}


// ===== COMPILED SASS (sm_100) =====

	.target	sm_100

	.elftype	@"ET_EXEC"


//--------------------- .note.nv.tkinfo           --------------------------
	.section	.note.nv.tkinfo,"",@"SHT_NOTE"
	.sectionflags	@"SHF_NOTE_NV_TKINFO"
	.tkinfo
        /*0018*/ 	.word	0x00000002
        /*0030*/ 	.string	""
        /*0030*/ 	.string	"ptxas"
        /*0030*/ 	.string	"Cuda compilation tools, release 13.0, V13.0.88"
        /*0030*/ 	.string	"Build cuda_13.0.r13.0/compiler.36424714_0"
        /*0030*/ 	.string	"-arch sm_100 -m 64 "



//--------------------- .note.nv.cuinfo           --------------------------
	.section	.note.nv.cuinfo,"",@"SHT_NOTE"
	.sectionflags	@"SHF_NOTE_NV_CUINFO"
        /*0018*/ 	.short	0x0002
        /*001a*/ 	.short	0x0064
        /*001c*/ 	.short	0x0082
	.zero		2


//--------------------- .nv.info                  --------------------------
	.section	.nv.info,"",@"SHT_CUDA_INFO"
	.align	4


	//----- nvinfo : EIATTR_REGCOUNT
	.align		4
        /*0000*/ 	.byte	0x04, 0x2f
        /*0002*/ 	.short	(.L_1 - .L_0)
	.align		4
.L_0:
        /*0004*/ 	.word	index@(_Z9addKernelPiS_S_)
        /*0008*/ 	.word	0x0000000c


	//----- nvinfo : EIATTR_FRAME_SIZE
	.align		4
.L_1:
        /*000c*/ 	.byte	0x04, 0x11
        /*000e*/ 	.short	(.L_3 - .L_2)
	.align		4
.L_2:
        /*0010*/ 	.word	index@(_Z9addKernelPiS_S_)
        /*0014*/ 	.word	0x00000000


	//----- nvinfo : EIATTR_REGCOUNT
	.align		4
.L_3:
        /*0018*/ 	.byte	0x04, 0x2f
        /*001a*/ 	.short	(.L_5 - .L_4)
	.align		4
.L_4:
        /*001c*/ 	.word	index@(_Z10multMatrixPfS_S_i)
        /*0020*/ 	.word	0x00000020


	//----- nvinfo : EIATTR_FRAME_SIZE
	.align		4
.L_5:
        /*0024*/ 	.byte	0x04, 0x11
        /*0026*/ 	.short	(.L_7 - .L_6)
	.align		4
.L_6:
        /*0028*/ 	.word	index@(_Z10multMatrixPfS_S_i)
        /*002c*/ 	.word	0x00000000


	//----- nvinfo : EIATTR_MIN_STACK_SIZE
	.align		4
.L_7:
        /*0030*/ 	.byte	0x04, 0x12
        /*0032*/ 	.short	(.L_9 - .L_8)
	.align		4
.L_8:
        /*0034*/ 	.word	index@(_Z10multMatrixPfS_S_i)
        /*0038*/ 	.word	0x00000000


	//----- nvinfo : EIATTR_MIN_STACK_SIZE
	.align		4
.L_9:
        /*003c*/ 	.byte	0x04, 0x12
        /*003e*/ 	.short	(.L_11 - .L_10)
	.align		4
.L_10:
        /*0040*/ 	.word	index@(_Z9addKernelPiS_S_)
        /*0044*/ 	.word	0x00000000
.L_11:


//--------------------- .nv.compat                --------------------------
	.section	.nv.compat,"",@"SHT_CUDA_COMPAT_INFO"
	.align	4
        /*0000*/ 	.byte	0x02, 0x09, 0x00, 0x00, 0x02, 0x02, 0x01, 0x00, 0x02, 0x05, 0x05, 0x00, 0x03, 0x07, 0x01, 0x01
        /*0010*/ 	.byte	0x02, 0x03, 0x00, 0x00, 0x02, 0x06, 0x01, 0x00, 0x04, 0x0b, 0x08, 0x00, 0x09, 0x00, 0x00, 0x00
        /*0020*/ 	.byte	0x00, 0x00, 0x00, 0x00


//--------------------- .nv.info._Z10multMatrixPfS_S_i --------------------------
	.section	.nv.info._Z10multMatrixPfS_S_i,"",@"SHT_CUDA_INFO"
	.sectionflags	@""
	.align	4


	//----- nvinfo : EIATTR_CUDA_API_VERSION
	.align		4
        /*0000*/ 	.byte	0x04, 0x37
        /*0002*/ 	.short	(.L_13 - .L_12)
.L_12:
        /*0004*/ 	.word	0x00000082


	//----- nvinfo : EIATTR_KPARAM_INFO
	.align		4
.L_13:
        /*0008*/ 	.byte	0x04, 0x17
        /*000a*/ 	.short	(.L_15 - .L_14)
.L_14:
        /*000c*/ 	.word	0x00000000
        /*0010*/ 	.short	0x0003
        /*0012*/ 	.short	0x0018
        /*0014*/ 	.byte	0x00, 0xf0, 0x11, 0x00


	//----- nvinfo : EIATTR_KPARAM_INFO
	.align		4
.L_15:
        /*0018*/ 	.byte	0x04, 0x17
        /*001a*/ 	.short	(.L_17 - .L_16)
.L_16:
        /*001c*/ 	.word	0x00000000
        /*0020*/ 	.short	0x0002
        /*0022*/ 	.short	0x0010
        /*0024*/ 	.byte	0x00, 0xf5, 0x21, 0x00


	//----- nvinfo : EIATTR_KPARAM_INFO
	.align		4
.L_17:
        /*0028*/ 	.byte	0x04, 0x17
        /*002a*/ 	.short	(.L_19 - .L_18)
.L_18:
        /*002c*/ 	.word	0x00000000
        /*0030*/ 	.short	0x0001
        /*0032*/ 	.short	0x0008
        /*0034*/ 	.byte	0x00, 0xf5, 0x21, 0x00


	//----- nvinfo : EIATTR_KPARAM_INFO
	.align		4
.L_19:
        /*0038*/ 	.byte	0x04, 0x17
        /*003a*/ 	.short	(.L_21 - .L_20)
.L_20:
        /*003c*/ 	.word	0x00000000
        /*0040*/ 	.short	0x0000
        /*0042*/ 	.short	0x0000
        /*0044*/ 	.byte	0x00, 0xf5, 0x21, 0x00


	//----- nvinfo : EIATTR_SPARSE_MMA_MASK
	.align		4
.L_21:
        /*0048*/ 	.byte	0x03, 0x50
        /*004a*/ 	.short	0x0000


	//----- nvinfo : EIATTR_MAXREG_COUNT
	.align		4
        /*004c*/ 	.byte	0x03, 0x1b
        /*004e*/ 	.short	0x00ff


	//----- nvinfo : EIATTR_MERCURY_ISA_VERSION
	.align		4
        /*0050*/ 	.byte	0x03, 0x5f
        /*0052*/ 	.short	0x0101


	//----- nvinfo : EIATTR_VRC_CTA_INIT_COUNT
	.align		4
        /*0054*/ 	.byte	0x02, 0x4a
	.zero		1
	.zero		1


	//----- nvinfo : EIATTR_EXIT_INSTR_OFFSETS
	.align		4
        /*0058*/ 	.byte	0x04, 0x1c
        /*005a*/ 	.short	(.L_23 - .L_22)


	//   ....[0]....
.L_22:
        /*005c*/ 	.word	0x00000b10


	//   ....[1]....
        /*0060*/ 	.word	0x00000b60


	//----- nvinfo : EIATTR_CBANK_PARAM_SIZE
	.align		4
.L_23:
        /*0064*/ 	.byte	0x03, 0x19
        /*0066*/ 	.short	0x001c


	//----- nvinfo : EIATTR_PARAM_CBANK
	.align		4
        /*0068*/ 	.byte	0x04, 0x0a
        /*006a*/ 	.short	(.L_25 - .L_24)
	.align		4
.L_24:
        /*006c*/ 	.word	index@(.nv.constant0._Z10multMatrixPfS_S_i)
        /*0070*/ 	.short	0x0380
        /*0072*/ 	.short	0x001c


	//----- nvinfo : EIATTR_SW_WAR
	.align		4
.L_25:
        /*0074*/ 	.byte	0x04, 0x36
        /*0076*/ 	.short	(.L_27 - .L_26)
.L_26:
        /*0078*/ 	.word	0x00000008
.L_27:


//--------------------- .nv.info._Z9addKernelPiS_S_ --------------------------
	.section	.nv.info._Z9addKernelPiS_S_,"",@"SHT_CUDA_INFO"
	.sectionflags	@""
	.align	4


	//----- nvinfo : EIATTR_CUDA_API_VERSION
	.align		4
        /*0000*/ 	.byte	0x04, 0x37
        /*0002*/ 	.short	(.L_29 - .L_28)
.L_28:
        /*0004*/ 	.word	0x00000082


	//----- nvinfo : EIATTR_KPARAM_INFO
	.align		4
.L_29:
        /*0008*/ 	.byte	0x04, 0x17
        /*000a*/ 	.short	(.L_31 - .L_30)
.L_30:
        /*000c*/ 	.word	0x00000000
        /*0010*/ 	.short	0x0002
        /*0012*/ 	.short	0x0010
        /*0014*/ 	.byte	0x00, 0xf5, 0x21, 0x00


	//----- nvinfo : EIATTR_KPARAM_INFO
	.align		4
.L_31:
        /*0018*/ 	.byte	0x04, 0x17
        /*001a*/ 	.short	(.L_33 - .L_32)
.L_32:
        /*001c*/ 	.word	0x00000000
        /*0020*/ 	.short	0x0001
        /*0022*/ 	.short	0x0008
        /*0024*/ 	.byte	0x00, 0xf5, 0x21, 0x00


	//----- nvinfo : EIATTR_KPARAM_INFO
	.align		4
.L_33:
        /*0028*/ 	.byte	0x04, 0x17
        /*002a*/ 	.short	(.L_35 - .L_34)
.L_34:
        /*002c*/ 	.word	0x00000000
        /*0030*/ 	.short	0x0000
        /*0032*/ 	.short	0x0000
        /*0034*/ 	.byte	0x00, 0xf5, 0x21, 0x00


	//----- nvinfo : EIATTR_SPARSE_MMA_MASK
	.align		4
.L_35:
        /*0038*/ 	.byte	0x03, 0x50
        /*003a*/ 	.short	0x0000


	//----- nvinfo : EIATTR_MAXREG_COUNT
	.align		4
        /*003c*/ 	.byte	0x03, 0x1b
        /*003e*/ 	.short	0x00ff


	//----- nvinfo : EIATTR_MERCURY_ISA_VERSION
	.align		4
        /*0040*/ 	.byte	0x03, 0x5f
        /*0042*/ 	.short	0x0101


	//----- nvinfo : EIATTR_VRC_CTA_INIT_COUNT
	.align		4
        /*0044*/ 	.byte	0x02, 0x4a
	.zero		1
	.zero		1


	//----- nvinfo : EIATTR_EXIT_INSTR_OFFSETS
	.align		4
        /*0048*/ 	.byte	0x04, 0x1c
        /*004a*/ 	.short	(.L_37 - .L_36)


	//   ....[0]....
.L_36:
        /*004c*/ 	.word	0x000000d0


	//----- nvinfo : EIATTR_CBANK_PARAM_SIZE
	.align		4
.L_37:
        /*0050*/ 	.byte	0x03, 0x19
        /*0052*/ 	.short	0x0018


	//----- nvinfo : EIATTR_PARAM_CBANK
	.align		4
        /*0054*/ 	.byte	0x04, 0x0a
        /*0056*/ 	.short	(.L_39 - .L_38)
	.align		4
.L_38:
        /*0058*/ 	.word	index@(.nv.constant0._Z9addKernelPiS_S_)
        /*005c*/ 	.short	0x0380
        /*005e*/ 	.short	0x0018


	//----- nvinfo : EIATTR_SW_WAR
	.align		4
.L_39:
        /*0060*/ 	.byte	0x04, 0x36
        /*0062*/ 	.short	(.L_41 - .L_40)
.L_40:
        /*0064*/ 	.word	0x00000008
.L_41:


//--------------------- .nv.callgraph             --------------------------
	.section	.nv.callgraph,"",@"SHT_CUDA_CALLGRAPH"
	.align	4
	.sectionentsize	8
	.align		4
        /*0000*/ 	.word	0x00000000
	.align		4
        /*0004*/ 	.word	0xffffffff
	.align		4
        /*0008*/ 	.word	0x00000000
	.align		4
        /*000c*/ 	.word	0xfffffffe
	.align		4
        /*0010*/ 	.word	0x00000000
	.align		4
        /*0014*/ 	.word	0xfffffffd
	.align		4
        /*0018*/ 	.word	0x00000000
	.align		4
        /*001c*/ 	.word	0xfffffffc


//--------------------- .text._Z10multMatrixPfS_S_i --------------------------
	.section	.text._Z10multMatrixPfS_S_i,"ax",@progbits
	.align	128
        .global         _Z10multMatrixPfS_S_i
        .type           _Z10multMatrixPfS_S_i,@function
        .size           _Z10multMatrixPfS_S_i,(.L_x_7 - _Z10multMatrixPfS_S_i)
        .other          _Z10multMatrixPfS_S_i,@"STO_CUDA_ENTRY STV_DEFAULT"
_Z10multMatrixPfS_S_i:
.text._Z10multMatrixPfS_S_i:
[----:B------:R-:W-:Y:S01]  /*0000*/  LDC R1, c[0x0][0x37c] ;  /* 0x0000df00ff017b82 */ /* 0x000fe20000000800 */
[----:B------:R-:W0:Y:S01]  /*0010*/  LDCU UR9, c[0x0][0x398] ;  /* 0x00007300ff0977ac */ /* 0x000e220008000800 */
[----:B------:R-:W1:Y:S06]  /*0020*/  S2R R0, SR_CTAID.Y ;  /* 0x0000000000007919 */ /* 0x000e6c0000002600 */
[----:B------:R-:W2:Y:S01]  /*0030*/  S2UR UR5, SR_CTAID.X ;  /* 0x00000000000579c3 */ /* 0x000ea20000002500 */
[----:B------:R-:W-:Y:S01]  /*0040*/  HFMA2 R2, -RZ, RZ, 0, 0 ;  /* 0x00000000ff027431 */ /* 0x000fe200000001ff */
[----:B------:R-:W2:Y:S01]  /*0050*/  LDCU UR4, c[0x0][0x360] ;  /* 0x00006c00ff0477ac */ /* 0x000ea20008000800 */
[----:B------:R-:W1:Y:S01]  /*0060*/  S2R R3, SR_TID.Y ;  /* 0x0000000000037919 */ /* 0x000e620000002200 */
[----:B------:R-:W1:Y:S01]  /*0070*/  LDCU UR8, c[0x0][0x364] ;  /* 0x00006c80ff0877ac */ /* 0x000e620008000800 */
[----:B------:R-:W3:Y:S01]  /*0080*/  S2R R13, SR_TID.X ;  /* 0x00000000000d7919 */ /* 0x000ee20000002100 */
[----:B------:R-:W4:Y:S01]  /*0090*/  LDCU.64 UR6, c[0x0][0x358] ;  /* 0x00006b00ff0677ac */ /* 0x000f220008000a00 */
[----:B0-----:R-:W-:-:S04]  /*00a0*/  MOV R16, UR9 ;  /* 0x0000000900107c02 */ /* 0x001fc80008000f00 */
[----:B------:R-:W-:Y:S01]  /*00b0*/  ISETP.GE.AND P0, PT, R16, 0x1, PT ;  /* 0x000000011000780c */ /* 0x000fe20003f06270 */
[----:B--2---:R-:W-:Y:S01]  /*00c0*/  UIMAD UR4, UR4, UR5, URZ ;  /* 0x00000005040472a4 */ /* 0x004fe2000f8e02ff */
[----:B-1----:R-:W-:-:S05]  /*00d0*/  IMAD R0, R0, UR8, R3 ;  /* 0x0000000800007c24 */ /* 0x002fca000f8e0203 */
[----:B---3--:R-:W-:-:S06]  /*00e0*/  IADD3 R3, PT, PT, R13, UR4, RZ ;  /* 0x000000040d037c10 */ /* 0x008fcc000fffe0ff */
[----:B----4-:R-:W-:Y:S05]  /*00f0*/  @!P0 BRA `(.L_x_0) ;  /* 0x00000008007c8947 */ /* 0x010fea0003800000 */
[----:B------:R-:W-:Y:S01]  /*0100*/  ISETP.GE.U32.AND P2, PT, R16, 0x8, PT ;  /* 0x000000081000780c */ /* 0x000fe20003f46070 */
[-C--:B------:R-:W-:Y:S01]  /*0110*/  IMAD R5, R0, R16.reuse, RZ ;  /* 0x0000001000057224 */ /* 0x080fe200078e02ff */
[----:B------:R-:W-:Y:S02]  /*0120*/  LOP3.LUT R4, R16, 0x7, RZ, 0xc0, !PT ;  /* 0x0000000710047812 */ /* 0x000fe400078ec0ff */
[----:B------:R-:W-:Y:S02]  /*0130*/  ISETP.GE.U32.AND P0, PT, R0, R16, PT ;  /* 0x000000100000720c */ /* 0x000fe40003f06070 */
[----:B------:R-:W-:Y:S02]  /*0140*/  ISETP.NE.AND P1, PT, R4, RZ, PT ;  /* 0x000000ff0400720c */ /* 0x000fe40003f25270 */
[----:B------:R-:W-:Y:S02]  /*0150*/  MOV R2, RZ ;  /* 0x000000ff00027202 */ /* 0x000fe40000000f00 */
[----:B------:R-:W-:-:S02]  /*0160*/  MOV R6, RZ ;  /* 0x000000ff00067202 */ /* 0x000fc40000000f00 */
[----:B------:R-:W-:Y:S01]  /*0170*/  ISETP.GE.OR P0, PT, R3, R16, P0 ;  /* 0x000000100300720c */ /* 0x000fe20000706670 */
[----:B------:R-:W-:-:S12]  /*0180*/  @!P2 BRA `(.L_x_1) ;  /* 0x000000040014a947 */ /* 0x000fd80003800000 */
[C---:B------:R-:W-:Y:S01]  /*0190*/  LOP3.LUT R6, R16.reuse, 0x7ffffff8, RZ, 0xc0, !PT ;  /* 0x7ffffff810067812 */ /* 0x040fe200078ec0ff */
[C---:B------:R-:W-:Y:S01]  /*01a0*/  IMAD R20, R16.reuse, 0x7, R3 ;  /* 0x0000000710147824 */ /* 0x040fe200078e0203 */
[C---:B------:R-:W-:Y:S01]  /*01b0*/  IADD3 R13, PT, PT, R16.reuse, UR4, R13 ;  /* 0x00000004100d7c10 */ /* 0x040fe2000fffe00d */
[C-C-:B------:R-:W-:Y:S01]  /*01c0*/  IMAD R7, R16.reuse, 0x6, R3.reuse ;  /* 0x0000000610077824 */ /* 0x140fe200078e0203 */
[CC--:B------:R-:W-:Y:S01]  /*01d0*/  LEA R9, R16.reuse, R3.reuse, 0x2 ;  /* 0x0000000310097211 */ /* 0x0c0fe200078e10ff */
[C-C-:B------:R-:W-:Y:S01]  /*01e0*/  IMAD R8, R16.reuse, 0x5, R3.reuse ;  /* 0x0000000510087824 */ /* 0x140fe200078e0203 */
[CC--:B------:R-:W-:Y:S01]  /*01f0*/  LEA R11, R16.reuse, R3.reuse, 0x1 ;  /* 0x00000003100b7211 */ /* 0x0c0fe200078e08ff */
[----:B------:R-:W-:Y:S01]  /*0200*/  IMAD R10, R16, 0x3, R3 ;  /* 0x00000003100a7824 */ /* 0x000fe200078e0203 */
[----:B------:R-:W-:Y:S01]  /*0210*/  MOV R12, R3 ;  /* 0x00000003000c7202 */ /* 0x000fe20000000f00 */
[----:B------:R-:W-:Y:S01]  /*0220*/  IMAD.MOV.U32 R2, RZ, RZ, RZ ;  /* 0x000000ffff027224 */ /* 0x000fe200078e00ff */
[----:B------:R-:W-:-:S02]  /*0230*/  MOV R21, R5 ;  /* 0x0000000500157202 */ /* 0x000fc40000000f00 */
[----:B------:R-:W-:-:S07]  /*0240*/  IADD3 R22, PT, PT, -R6, RZ, RZ ;  /* 0x000000ff06167210 */ /* 0x000fce0007ffe1ff */
.L_x_2:
[----:B------:R-:W0:Y:S08]  /*0250*/  LDC.64 R26, c[0x0][0x380] ;  /* 0x0000e000ff1a7b82 */ /* 0x000e300000000a00 */
[----:B------:R-:W1:Y:S08]  /*0260*/  LDC.64 R24, c[0x0][0x388] ;  /* 0x0000e200ff187b82 */ /* 0x000e700000000a00 */
[----:B------:R-:W2:Y:S08]  /*0270*/  @!P0 LDC.64 R18, c[0x0][0x388] ;  /* 0x0000e200ff128b82 */ /* 0x000eb00000000a00 */
[----:B------:R-:W3:Y:S01]  /*0280*/  LDC.64 R14, c[0x0][0x380] ;  /* 0x0000e000ff0e7b82 */ /* 0x000ee20000000a00 */
[----:B0-----:R-:W-:-:S06]  /*0290*/  @!P0 IMAD.WIDE.U32 R26, R21, 0x4, R26 ;  /* 0x00000004151a8825 */ /* 0x001fcc00078e001a */
[----:B------:R-:W4:Y:S01]  /*02a0*/  @!P0 LDG.E R27, desc[UR6][R26.64] ;  /* 0x000000061a1b8981 */ /* 0x000f22000c1e1900 */
[----:B------:R-:W0:Y:S01]  /*02b0*/  @!P0 LDC.64 R28, c[0x0][0x388] ;  /* 0x0000e200ff1c8b82 */ /* 0x000e220000000a00 */
[----:B-1----:R-:W-:-:S06]  /*02c0*/  @!P0 IMAD.WIDE R24, R12, 0x4, R24 ;  /* 0x000000040c188825 */ /* 0x002fcc00078e0218 */
[----:B------:R-:W4:Y:S01]  /*02d0*/  @!P0 LDG.E R24, desc[UR6][R24.64] ;  /* 0x0000000618188981 */ /* 0x000f22000c1e1900 */
[----:B------:R-:W1:Y:S01]  /*02e0*/  @!P0 LDC.64 R16, c[0x0][0x388] ;  /* 0x0000e200ff108b82 */ /* 0x000e620000000a00 */
[----:B--2---:R-:W-:-:S06]  /*02f0*/  @!P0 IMAD.WIDE R18, R13, 0x4, R18 ;  /* 0x000000040d128825 */ /* 0x004fcc00078e0212 */
[----:B------:R-:W2:Y:S01]  /*0300*/  @!P0 LDG.E R18, desc[UR6][R18.64] ;  /* 0x0000000612128981 */ /* 0x000ea2000c1e1900 */
[----:B---3--:R-:W-:-:S05]  /*0310*/  IMAD.WIDE.U32 R14, R21, 0x4, R14 ;  /* 0x00000004150e7825 */ /* 0x008fca00078e000e */
[----:B------:R-:W3:Y:S01]  /*0320*/  @!P0 LDG.E R25, desc[UR6][R14.64+0x8] ;  /* 0x000008060e198981 */ /* 0x000ee2000c1e1900 */
[----:B0-----:R-:W-:-:S03]  /*0330*/  @!P0 IMAD.WIDE R28, R11, 0x4, R28 ;  /* 0x000000040b1c8825 */ /* 0x001fc600078e021c */
[----:B------:R-:W2:Y:S04]  /*0340*/  @!P0 LDG.E R19, desc[UR6][R14.64+0x4] ;  /* 0x000004060e138981 */ /* 0x000ea8000c1e1900 */
[----:B------:R-:W3:Y:S01]  /*0350*/  @!P0 LDG.E R23, desc[UR6][R28.64] ;  /* 0x000000061c178981 */ /* 0x000ee2000c1e1900 */
[----:B-1----:R-:W-:-:S06]  /*0360*/  @!P0 IMAD.WIDE R16, R10, 0x4, R16 ;  /* 0x000000040a108825 */ /* 0x002fcc00078e0210 */
[----:B------:R0:W5:Y:S04]  /*0370*/  @!P0 LDG.E R17, desc[UR6][R16.64] ;  /* 0x0000000610118981 */ /* 0x000168000c1e1900 */
[----:B------:R-:W5:Y:S01]  /*0380*/  @!P0 LDG.E R29, desc[UR6][R14.64+0xc] ;  /* 0x00000c060e1d8981 */ /* 0x000f62000c1e1900 */
[----:B------:R-:W-:Y:S01]  /*0390*/  IADD3 R22, PT, PT, R22, 0x8, RZ ;  /* 0x0000000816167810 */ /* 0x000fe20007ffe0ff */
[----:B0-----:R-:W0:Y:S01]  /*03a0*/  LDC R16, c[0x0][0x398] ;  /* 0x0000e600ff107b82 */ /* 0x001e220000000800 */
[----:B----4-:R-:W-:-:S07]  /*03b0*/  @!P0 FFMA R2, R27, R24, R2 ;  /* 0x000000181b028223 */ /* 0x010fce0000000002 */
[----:B------:R-:W1:Y:S01]  /*03c0*/  @!P0 LDC.64 R26, c[0x0][0x388] ;  /* 0x0000e200ff1a8b82 */ /* 0x000e620000000a00 */
[----:B--2---:R-:W-:-:S07]  /*03d0*/  @!P0 FFMA R2, R19, R18, R2 ;  /* 0x0000001213028223 */ /* 0x004fce0000000002 */
[----:B------:R-:W2:Y:S01]  /*03e0*/  @!P0 LDC.64 R18, c[0x0][0x388] ;  /* 0x0000e200ff128b82 */ /* 0x000ea20000000a00 */
[----:B---3--:R-:W-:Y:S02]  /*03f0*/  @!P0 FFMA R2, R25, R23, R2 ;  /* 0x0000001719028223 */ /* 0x008fe40000000002 */
[----:B------:R-:W3:Y:S05]  /*0400*/  @!P0 LDG.E R23, desc[UR6][R14.64+0x14] ;  /* 0x000014060e178981 */ /* 0x000eea000c1e1900 */
[----:B------:R-:W4:Y:S01]  /*0410*/  @!P0 LDC.64 R24, c[0x0][0x388] ;  /* 0x0000e200ff188b82 */ /* 0x000f220000000a00 */
[----:B-----5:R-:W-:-:S07]  /*0420*/  @!P0 FFMA R2, R29, R17, R2 ;  /* 0x000000111d028223 */ /* 0x020fce0000000002 */
[----:B------:R-:W5:Y:S01]  /*0430*/  @!P0 LDC.64 R28, c[0x0][0x388] ;  /* 0x0000e200ff1c8b82 */ /* 0x000f620000000a00 */
[----:B-1----:R-:W-:Y:S01]  /*0440*/  @!P0 IMAD.WIDE R26, R9, 0x4, R26 ;  /* 0x00000004091a8825 */ /* 0x002fe200078e021a */
[----:B------:R-:W3:Y:S03]  /*0450*/  @!P0 LDG.E R17, desc[UR6][R14.64+0x10] ;  /* 0x000010060e118981 */ /* 0x000ee6000c1e1900 */
[----:B--2---:R-:W-:Y:S02]  /*0460*/  @!P0 IMAD.WIDE R18, R8, 0x4, R18 ;  /* 0x0000000408128825 */ /* 0x004fe400078e0212 */
[----:B------:R-:W3:Y:S04]  /*0470*/  @!P0 LDG.E R27, desc[UR6][R26.64] ;  /* 0x000000061a1b8981 */ /* 0x000ee8000c1e1900 */
[----:B------:R-:W2:Y:S01]  /*0480*/  @!P0 LDG.E R19, desc[UR6][R18.64] ;  /* 0x0000000612138981 */ /* 0x000ea2000c1e1900 */
[----:B----4-:R-:W-:-:S06]  /*0490*/  @!P0 IMAD.WIDE R24, R7, 0x4, R24 ;  /* 0x0000000407188825 */ /* 0x010fcc00078e0218 */
[----:B------:R-:W4:Y:S01]  /*04a0*/  @!P0 LDG.E R25, desc[UR6][R24.64] ;  /* 0x0000000618198981 */ /* 0x000f22000c1e1900 */
[----:B-----5:R-:W-:-:S03]  /*04b0*/  @!P0 IMAD.WIDE R28, R20, 0x4, R28 ;  /* 0x00000004141c8825 */ /* 0x020fc600078e021c */
[----:B------:R-:W4:Y:S04]  /*04c0*/  @!P0 LDG.E R18, desc[UR6][R14.64+0x18] ;  /* 0x000018060e128981 */ /* 0x000f28000c1e1900 */
[----:B------:R-:W5:Y:S04]  /*04d0*/  @!P0 LDG.E R29, desc[UR6][R28.64] ;  /* 0x000000061c1d8981 */ /* 0x000f68000c1e1900 */
[----:B------:R-:W5:Y:S01]  /*04e0*/  @!P0 LDG.E R24, desc[UR6][R14.64+0x1c] ;  /* 0x00001c060e188981 */ /* 0x000f62000c1e1900 */
[----:B------:R-:W-:Y:S01]  /*04f0*/  ISETP.NE.AND P2, PT, R22, RZ, PT ;  /* 0x000000ff1600720c */ /* 0x000fe20003f45270 */
[C---:B0-----:R-:W-:Y:S01]  /*0500*/  IMAD R20, R16.reuse, 0x8, R20 ;  /* 0x0000000810147824 */ /* 0x041fe200078e0214 */
[----:B------:R-:W-:Y:S01]  /*0510*/  IADD3 R21, PT, PT, R21, 0x8, RZ ;  /* 0x0000000815157810 */ /* 0x000fe20007ffe0ff */
[C---:B------:R-:W-:Y:S01]  /*0520*/  IMAD R13, R16.reuse, 0x8, R13 ;  /* 0x00000008100d7824 */ /* 0x040fe200078e020d */
[----:B------:R-:W-:-:S02]  /*0530*/  LEA R7, R16, R7, 0x3 ;  /* 0x0000000710077211 */ /* 0x000fc400078e18ff */
[C---:B------:R-:W-:Y:S02]  /*0540*/  LEA R8, R16.reuse, R8, 0x3 ;  /* 0x0000000810087211 */ /* 0x040fe400078e18ff */
[C---:B------:R-:W-:Y:S02]  /*0550*/  LEA R9, R16.reuse, R9, 0x3 ;  /* 0x0000000910097211 */ /* 0x040fe400078e18ff */
[C---:B------:R-:W-:Y:S02]  /*0560*/  LEA R10, R16.reuse, R10, 0x3 ;  /* 0x0000000a100a7211 */ /* 0x040fe400078e18ff */
[C---:B------:R-:W-:Y:S02]  /*0570*/  LEA R11, R16.reuse, R11, 0x3 ;  /* 0x0000000b100b7211 */ /* 0x040fe400078e18ff */
[----:B------:R-:W-:Y:S01]  /*0580*/  LEA R12, R16, R12, 0x3 ;  /* 0x0000000c100c7211 */ /* 0x000fe200078e18ff */
[----:B---3--:R-:W-:-:S04]  /*0590*/  @!P0 FFMA R2, R17, R27, R2 ;  /* 0x0000001b11028223 */ /* 0x008fc80000000002 */
[----:B--2---:R-:W-:-:S04]  /*05a0*/  @!P0 FFMA R2, R23, R19, R2 ;  /* 0x0000001317028223 */ /* 0x004fc80000000002 */
[----:B----4-:R-:W-:-:S04]  /*05b0*/  @!P0 FFMA R2, R18, R25, R2 ;  /* 0x0000001912028223 */ /* 0x010fc80000000002 */
[----:B-----5:R-:W-:Y:S01]  /*05c0*/  @!P0 FFMA R2, R24, R29, R2 ;  /* 0x0000001d18028223 */ /* 0x020fe20000000002 */
[----:B------:R-:W-:Y:S06]  /*05d0*/  @P2 BRA `(.L_x_2) ;  /* 0xfffffffc001c2947 */ /* 0x000fec000383ffff */
.L_x_1:
[----:B------:R-:W-:Y:S05]  /*05e0*/  @!P1 BRA `(.L_x_0) ;  /* 0x0000000400409947 */ /* 0x000fea0003800000 */
[----:B------:R-:W-:Y:S02]  /*05f0*/  ISETP.GE.U32.AND P2, PT, R4, 0x4, PT ;  /* 0x000000040400780c */ /* 0x000fe40003f46070 */
[----:B------:R-:W-:-:S04]  /*0600*/  LOP3.LUT R7, R16, 0x3, RZ, 0xc0, !PT ;  /* 0x0000000310077812 */ /* 0x000fc800078ec0ff */
[----:B------:R-:W-:-:S07]  /*0610*/  ISETP.NE.AND P1, PT, R7, RZ, PT ;  /* 0x000000ff0700720c */ /* 0x000fce0003f25270 */
[----:B------:R-:W-:Y:S06]  /*0620*/  @!P2 BRA `(.L_x_3) ;  /* 0x000000000090a947 */ /* 0x000fec0003800000 */
[----:B------:R-:W0:Y:S01]  /*0630*/  LDC.64 R14, c[0x0][0x380] ;  /* 0x0000e000ff0e7b82 */ /* 0x000e220000000a00 */
[----:B------:R-:W1:Y:S01]  /*0640*/  LDCU.64 UR4, c[0x0][0x380] ;  /* 0x00007000ff0477ac */ /* 0x000e620008000a00 */
[C---:B------:R-:W-:Y:S01]  /*0650*/  IADD3 R13, P2, PT, R5.reuse, R6, RZ ;  /* 0x00000006050d7210 */ /* 0x040fe20007f5e0ff */
[C---:B------:R-:W-:Y:S01]  /*0660*/  @!P0 IMAD R4, R6.reuse, R16, R16 ;  /* 0x0000001006048224 */ /* 0x040fe200078e0210 */
[----:B------:R-:W-:Y:S01]  /*0670*/  @!P0 IADD3 R17, PT, PT, R5, R6, RZ ;  /* 0x0000000605118210 */ /* 0x000fe20007ffe0ff */
[C---:B------:R-:W-:Y:S01]  /*0680*/  @!P0 IMAD R23, R6.reuse, R16, R3 ;  /* 0x0000001006178224 */ /* 0x040fe200078e0203 */
[----:B------:R-:W-:Y:S02]  /*0690*/  IADD3.X R22, PT, PT, RZ, RZ, RZ, P2, !PT ;  /* 0x000000ffff167210 */ /* 0x000fe400017fe4ff */
[----:B------:R-:W2:Y:S01]  /*06a0*/  LDC.64 R20, c[0x0][0x388] ;  /* 0x0000e200ff147b82 */ /* 0x000ea20000000a00 */
[----:B------:R-:W-:Y:S02]  /*06b0*/  @!P0 IADD3 R25, PT, PT, R3, R4, RZ ;  /* 0x0000000403198210 */ /* 0x000fe40007ffe0ff */
[----:B------:R-:W-:-:S05]  /*06c0*/  @!P0 IADD3 R4, PT, PT, R6, 0x2, RZ ;  /* 0x0000000206048810 */ /* 0x000fca0007ffe0ff */
[----:B------:R-:W3:Y:S01]  /*06d0*/  @!P0 LDC.64 R18, c[0x0][0x388] ;  /* 0x0000e200ff128b82 */ /* 0x000ee20000000a00 */
[----:B-1----:R-:W-:-:S04]  /*06e0*/  LEA R12, P2, R13, UR4, 0x2 ;  /* 0x000000040d0c7c11 */ /* 0x002fc8000f8410ff */
[----:B------:R-:W-:-:S03]  /*06f0*/  LEA.HI.X R13, R13, UR5, R22, 0x2, P2 ;  /* 0x000000050d0d7c11 */ /* 0x000fc600090f1416 */
[----:B------:R-:W1:Y:S01]  /*0700*/  @!P0 LDC.64 R8, c[0x0][0x388] ;  /* 0x0000e200ff088b82 */ /* 0x000e620000000a00 */
[----:B0-----:R-:W-:Y:S01]  /*0710*/  @!P0 IMAD.WIDE.U32 R14, R17, 0x4, R14 ;  /* 0x00000004110e8825 */ /* 0x001fe200078e000e */
[----:B------:R-:W-:-:S03]  /*0720*/  @!P0 IADD3 R22, PT, PT, R6, 0x3, RZ ;  /* 0x0000000306168810 */ /* 0x000fc60007ffe0ff */
[----:B------:R-:W-:Y:S02]  /*0730*/  @!P0 IMAD R17, R4, R16, R3 ;  /* 0x0000001004118224 */ /* 0x000fe400078e0203 */
[----:B------:R-:W4:Y:S01]  /*0740*/  @!P0 LDG.E R15, desc[UR6][R14.64] ;  /* 0x000000060e0f8981 */ /* 0x000f22000c1e1900 */
[----:B------:R-:W0:Y:S01]  /*0750*/  @!P0 LDC.64 R10, c[0x0][0x388] ;  /* 0x0000e200ff0a8b82 */ /* 0x000e220000000a00 */
[----:B--2---:R-:W-:-:S04]  /*0760*/  @!P0 IMAD.WIDE R20, R23, 0x4, R20 ;  /* 0x0000000417148825 */ /* 0x004fc800078e0214 */
[----:B---3--:R-:W-:Y:S02]  /*0770*/  @!P0 IMAD.WIDE R18, R25, 0x4, R18 ;  /* 0x0000000419128825 */ /* 0x008fe400078e0212 */
[----:B------:R-:W4:Y:S02]  /*0780*/  @!P0 LDG.E R20, desc[UR6][R20.64] ;  /* 0x0000000614148981 */ /* 0x000f24000c1e1900 */
[----:B------:R-:W-:Y:S02]  /*0790*/  @!P0 IMAD R23, R22, R16, R3 ;  /* 0x0000001016178224 */ /* 0x000fe400078e0203 */
[----:B------:R-:W2:Y:S01]  /*07a0*/  @!P0 LDG.E R25, desc[UR6][R12.64+0xc] ;  /* 0x00000c060c198981 */ /* 0x000ea2000c1e1900 */
[----:B-1----:R-:W-:-:S03]  /*07b0*/  @!P0 IMAD.WIDE R8, R17, 0x4, R8 ;  /* 0x0000000411088825 */ /* 0x002fc600078e0208 */
[----:B------:R-:W3:Y:S04]  /*07c0*/  @!P0 LDG.E R18, desc[UR6][R18.64] ;  /* 0x0000000612128981 */ /* 0x000ee8000c1e1900 */
[----:B------:R-:W3:Y:S01]  /*07d0*/  @!P0 LDG.E R17, desc[UR6][R12.64+0x4] ;  /* 0x000004060c118981 */ /* 0x000ee2000c1e1900 */
[----:B0-----:R-:W-:-:S03]  /*07e0*/  @!P0 IMAD.WIDE R10, R23, 0x4, R10 ;  /* 0x00000004170a8825 */ /* 0x001fc600078e020a */
[----:B------:R-:W5:Y:S04]  /*07f0*/  @!P0 LDG.E R8, desc[UR6][R8.64] ;  /* 0x0000000608088981 */ /* 0x000f68000c1e1900 */
[----:B------:R-:W5:Y:S04]  /*0800*/  @!P0 LDG.E R23, desc[UR6][R12.64+0x8] ;  /* 0x000008060c178981 */ /* 0x000f68000c1e1900 */
[----:B------:R-:W2:Y:S01]  /*0810*/  @!P0 LDG.E R10, desc[UR6][R10.64] ;  /* 0x000000060a0a8981 */ /* 0x000ea2000c1e1900 */
[----:B------:R-:W-:Y:S01]  /*0820*/  IADD3 R6, PT, PT, R6, 0x4, RZ ;  /* 0x0000000406067810 */ /* 0x000fe20007ffe0ff */
[----:B----4-:R-:W-:-:S04]  /*0830*/  @!P0 FFMA R2, R15, R20, R2 ;  /* 0x000000140f028223 */ /* 0x010fc80000000002 */
[----:B---3--:R-:W-:-:S04]  /*0840*/  @!P0 FFMA R2, R17, R18, R2 ;  /* 0x0000001211028223 */ /* 0x008fc80000000002 */
[----:B-----5:R-:W-:-:S04]  /*0850*/  @!P0 FFMA R2, R23, R8, R2 ;  /* 0x0000000817028223 */ /* 0x020fc80000000002 */
[----:B--2---:R-:W-:-:S07]  /*0860*/  @!P0 FFMA R2, R25, R10, R2 ;  /* 0x0000000a19028223 */ /* 0x004fce0000000002 */
.L_x_3:
[----:B------:R-:W-:Y:S05]  /*0870*/  @!P1 BRA `(.L_x_0) ;  /* 0x00000000009c9947 */ /* 0x000fea0003800000 */
[----:B------:R-:W0:Y:S01]  /*0880*/  LDC.64 R8, c[0x0][0x380] ;  /* 0x0000e000ff087b82 */ /* 0x000e220000000a00 */
[----:B------:R-:W-:Y:S01]  /*0890*/  ISETP.NE.AND P2, PT, R7, 0x1, PT ;  /* 0x000000010700780c */ /* 0x000fe20003f45270 */
[----:B------:R-:W-:Y:S01]  /*08a0*/  IMAD.MOV.U32 R7, RZ, RZ, R2 ;  /* 0x000000ffff077224 */ /* 0x000fe200078e0002 */
[----:B------:R-:W-:-:S04]  /*08b0*/  LOP3.LUT R17, R16, 0x1, RZ, 0xc0, !PT ;  /* 0x0000000110117812 */ /* 0x000fc800078ec0ff */
[----:B------:R-:W-:Y:S01]  /*08c0*/  ISETP.NE.U32.OR P1, PT, R17, 0x1, P0 ;  /* 0x000000011100780c */ /* 0x000fe20000725470 */
[----:B------:R-:W1:Y:S06]  /*08d0*/  LDC.64 R10, c[0x0][0x388] ;  /* 0x0000e200ff0a7b82 */ /* 0x000e6c0000000a00 */
[----:B------:R-:W-:Y:S06]  /*08e0*/  @!P2 BRA `(.L_x_4) ;  /* 0x00000000005ca947 */ /* 0x000fec0003800000 */
[----:B------:R-:W2:Y:S01]  /*08f0*/  LDC.64 R20, c[0x0][0x380] ;  /* 0x0000e000ff147b82 */ /* 0x000ea20000000a00 */
[C---:B------:R-:W-:Y:S01]  /*0900*/  @!P0 IADD3 R7, PT, PT, R5.reuse, R6, RZ ;  /* 0x0000000605078210 */ /* 0x040fe20007ffe0ff */
[----:B------:R-:W-:Y:S01]  /*0910*/  @!P0 IMAD R24, R6, R16, R16 ;  /* 0x0000001006188224 */ /* 0x000fe200078e0210 */
[----:B------:R-:W-:-:S04]  /*0920*/  @!P0 IADD3 R4, P2, PT, R5, R6, RZ ;  /* 0x0000000605048210 */ /* 0x000fc80007f5e0ff */
[----:B------:R-:W-:Y:S01]  /*0930*/  @!P0 IADD3.X R22, PT, PT, RZ, RZ, RZ, P2, !PT ;  /* 0x000000ffff168210 */ /* 0x000fe200017fe4ff */
[----:B------:R-:W3:Y:S01]  /*0940*/  @!P0 LDC.64 R12, c[0x0][0x380] ;  /* 0x0000e000ff0c8b82 */ /* 0x000ee20000000a00 */
[----:B------:R-:W-:-:S07]  /*0950*/  @!P0 IADD3 R23, PT, PT, R3, R24, RZ ;  /* 0x0000001803178210 */ /* 0x000fce0007ffe0ff */
[----:B------:R-:W4:Y:S08]  /*0960*/  LDC.64 R18, c[0x0][0x388] ;  /* 0x0000e200ff127b82 */ /* 0x000f300000000a00 */
[----:B------:R-:W5:Y:S01]  /*0970*/  @!P0 LDC.64 R14, c[0x0][0x388] ;  /* 0x0000e200ff0e8b82 */ /* 0x000f620000000a00 */
[----:B--2---:R-:W-:-:S04]  /*0980*/  @!P0 IMAD.WIDE.U32 R20, R7, 0x4, R20 ;  /* 0x0000000407148825 */ /* 0x004fc800078e0014 */
[----:B------:R-:W-:Y:S02]  /*0990*/  @!P0 IMAD R7, R6, R16, R3 ;  /* 0x0000001006078224 */ /* 0x000fe400078e0203 */
[----:B------:R-:W2:Y:S01]  /*09a0*/  @!P0 LDG.E R21, desc[UR6][R20.64] ;  /* 0x0000000614158981 */ /* 0x000ea2000c1e1900 */
[----:B---3--:R-:W-:-:S04]  /*09b0*/  @!P0 LEA R12, P2, R4, R12, 0x2 ;  /* 0x0000000c040c8211 */ /* 0x008fc800078410ff */
[----:B------:R-:W-:Y:S01]  /*09c0*/  @!P0 LEA.HI.X R13, R4, R13, R22, 0x2, P2 ;  /* 0x0000000d040d8211 */ /* 0x000fe200010f1416 */
[----:B----4-:R-:W-:-:S05]  /*09d0*/  @!P0 IMAD.WIDE R18, R7, 0x4, R18 ;  /* 0x0000000407128825 */ /* 0x010fca00078e0212 */
[----:B------:R-:W3:Y:S04]  /*09e0*/  @!P0 LDG.E R13, desc[UR6][R12.64+0x4] ;  /* 0x000004060c0d8981 */ /* 0x000ee8000c1e1900 */
[----:B------:R-:W2:Y:S01]  /*09f0*/  @!P0 LDG.E R18, desc[UR6][R18.64] ;  /* 0x0000000612128981 */ /* 0x000ea2000c1e1900 */
[----:B-----5:R-:W-:-:S06]  /*0a00*/  @!P0 IMAD.WIDE R14, R23, 0x4, R14 ;  /* 0x00000004170e8825 */ /* 0x020fcc00078e020e */
[----:B------:R-:W3:Y:S01]  /*0a10*/  @!P0 LDG.E R15, desc[UR6][R14.64] ;  /* 0x000000060e0f8981 */ /* 0x000ee2000c1e1900 */
[----:B------:R-:W-:Y:S01]  /*0a20*/  IADD3 R6, PT, PT, R6, 0x2, RZ ;  /* 0x0000000206067810 */ /* 0x000fe20007ffe0ff */
[----:B--2---:R-:W-:-:S04]  /*0a30*/  @!P0 FFMA R2, R21, R18, R2 ;  /* 0x0000001215028223 */ /* 0x004fc80000000002 */
[----:B---3--:R-:W-:-:S05]  /*0a40*/  @!P0 FFMA R2, R15, R13, R2 ;  /* 0x0000000d0f028223 */ /* 0x008fca0000000002 */
[----:B------:R-:W-:-:S07]  /*0a50*/  MOV R7, R2 ;  /* 0x0000000200077202 */ /* 0x000fce0000000f00 */
.L_x_4:
[----:B------:R-:W-:Y:S01]  /*0a60*/  @!P1 IADD3 R5, PT, PT, R5, R6, RZ ;  /* 0x0000000605059210 */ /* 0x000fe20007ffe0ff */
[----:B------:R-:W-:-:S04]  /*0a70*/  @!P1 IMAD R13, R6, R16, R3 ;  /* 0x00000010060d9224 */ /* 0x000fc800078e0203 */
[----:B0-----:R-:W-:-:S04]  /*0a80*/  @!P1 IMAD.WIDE.U32 R8, R5, 0x4, R8 ;  /* 0x0000000405089825 */ /* 0x001fc800078e0008 */
[----:B-1----:R-:W-:Y:S02]  /*0a90*/  @!P1 IMAD.WIDE R10, R13, 0x4, R10 ;  /* 0x000000040d0a9825 */ /* 0x002fe400078e020a */
[----:B------:R-:W2:Y:S04]  /*0aa0*/  @!P1 LDG.E R8, desc[UR6][R8.64] ;  /* 0x0000000608089981 */ /* 0x000ea8000c1e1900 */
[----:B------:R-:W2:Y:S01]  /*0ab0*/  @!P1 LDG.E R10, desc[UR6][R10.64] ;  /* 0x000000060a0a9981 */ /* 0x000ea2000c1e1900 */
[----:B------:R-:W-:-:S04]  /*0ac0*/  ISETP.NE.U32.AND P0, PT, R17, 0x1, PT ;  /* 0x000000011100780c */ /* 0x000fc80003f05070 */
[----:B------:R-:W-:Y:S01]  /*0ad0*/  FSEL R2, R7, R2, !P0 ;  /* 0x0000000207027208 */ /* 0x000fe20004000000 */
[----:B--2---:R-:W-:-:S08]  /*0ae0*/  @!P1 FFMA R2, R8, R10, R7 ;  /* 0x0000000a08029223 */ /* 0x004fd00000000007 */
.L_x_0:
[----:B------:R-:W-:-:S04]  /*0af0*/  VIMNMX R5, PT, PT, R3, R0, !PT ;  /* 0x0000000003057248 */ /* 0x000fc80007fe0100 */
[----:B------:R-:W-:-:S13]  /*0b00*/  ISETP.GE.AND P0, PT, R5, R16, PT ;  /* 0x000000100500720c */ /* 0x000fda0003f06270 */
[----:B------:R-:W-:Y:S05]  /*0b10*/  @P0 EXIT ;  /* 0x000000000000094d */ /* 0x000fea0003800000 */
[----:B------:R-:W0:Y:S01]  /*0b20*/  LDC.64 R4, c[0x0][0x390] ;  /* 0x0000e400ff047b82 */ /* 0x000e220000000a00 */
[----:B------:R-:W-:-:S04]  /*0b30*/  IMAD R3, R0, R16, R3 ;  /* 0x0000001000037224 */ /* 0x000fc800078e0203 */
[----:B0-----:R-:W-:-:S05]  /*0b40*/  IMAD.WIDE R4, R3, 0x4, R4 ;  /* 0x0000000403047825 */ /* 0x001fca00078e0204 */
[----:B------:R-:W-:Y:S01]  /*0b50*/  STG.E desc[UR6][R4.64], R2 ;  /* 0x0000000204007986 */ /* 0x000fe2000c101906 */
[----:B------:R-:W-:Y:S05]  /*0b60*/  EXIT ;  /* 0x000000000000794d */ /* 0x000fea0003800000 */
.L_x_5:
[----:B------:R-:W-:-:S00]  /*0b70*/  BRA `(.L_x_5) ;  /* 0xfffffffc00fc7947 */ /* 0x000fc0000383ffff */
[----:B------:R-:W-:-:S00]  /*0b80*/  NOP ;  /* 0x0000000000007918 */ /* 0x000fc00000000000 */
[----:B------:R-:W-:-:S00]  /*0b90*/  NOP ;  /* 0x0000000000007918 */ /* 0x000fc00000000000 */
[----:B------:R-:W-:-:S00]  /*0ba0*/  NOP ;  /* 0x0000000000007918 */ /* 0x000fc00000000000 */
[----:B------:R-:W-:-:S00]  /*0bb0*/  NOP ;  /* 0x0000000000007918 */ /* 0x000fc00000000000 */
[----:B------:R-:W-:-:S00]  /*0bc0*/  NOP ;  /* 0x0000000000007918 */ /* 0x000fc00000000000 */
[----:B------:R-:W-:-:S00]  /*0bd0*/  NOP ;  /* 0x0000000000007918 */ /* 0x000fc00000000000 */
[----:B------:R-:W-:-:S00]  /*0be0*/  NOP ;  /* 0x0000000000007918 */ /* 0x000fc00000000000 */
[----:B------:R-:W-:-:S00]  /*0bf0*/  NOP ;  /* 0x0000000000007918 */ /* 0x000fc00000000000 */
.L_x_7:


//--------------------- .text._Z9addKernelPiS_S_  --------------------------
	.section	.text._Z9addKernelPiS_S_,"ax",@progbits
	.align	128
        .global         _Z9addKernelPiS_S_
        .type           _Z9addKernelPiS_S_,@function
        .size           _Z9addKernelPiS_S_,(.L_x_8 - _Z9addKernelPiS_S_)
        .other          _Z9addKernelPiS_S_,@"STO_CUDA_ENTRY STV_DEFAULT"
_Z9addKernelPiS_S_:
.text._Z9addKernelPiS_S_:
[----:B------:R-:W-:Y:S01]  /*0000*/  LDC R1, c[0x0][0x37c] ;  /* 0x0000df00ff017b82 */ /* 0x000fe20000000800 */
[----:B------:R-:W0:Y:S07]  /*0010*/  S2R R9, SR_TID.X ;  /* 0x0000000000097919 */ /* 0x000e2e0000002100 */
[----:B------:R-:W0:Y:S01]  /*0020*/  LDC.64 R2, c[0x0][0x380] ;  /* 0x0000e000ff027b82 */ /* 0x000e220000000a00 */
[----:B------:R-:W1:Y:S07]  /*0030*/  LDCU.64 UR4, c[0x0][0x358] ;  /* 0x00006b00ff0477ac */ /* 0x000e6e0008000a00 */
[----:B------:R-:W2:Y:S08]  /*0040*/  LDC.64 R4, c[0x0][0x388] ;  /* 0x0000e200ff047b82 */ /* 0x000eb00000000a00 */
[----:B------:R-:W3:Y:S01]  /*0050*/  LDC.64 R6, c[0x0][0x390] ;  /* 0x0000e400ff067b82 */ /* 0x000ee20000000a00 */
[----:B0-----:R-:W-:-:S04]  /*0060*/  IMAD.WIDE.U32 R2, R9, 0x4, R2 ;  /* 0x0000000409027825 */ /* 0x001fc800078e0002 */
[C---:B--2---:R-:W-:Y:S02]  /*0070*/  IMAD.WIDE.U32 R4, R9.reuse, 0x4, R4 ;  /* 0x0000000409047825 */ /* 0x044fe400078e0004 */
[----:B-1----:R-:W2:Y:S04]  /*0080*/  LDG.E R2, desc[UR4][R2.64] ;  /* 0x0000000402027981 */ /* 0x002ea8000c1e1900 */
[----:B------:R-:W2:Y:S01]  /*0090*/  LDG.E R5, desc[UR4][R4.64] ;  /* 0x0000000404057981 */ /* 0x000ea2000c1e1900 */
[----:B---3--:R-:W-:Y:S01]  /*00a0*/  IMAD.WIDE.U32 R6, R9, 0x4, R6 ;  /* 0x0000000409067825 */ /* 0x008fe200078e0006 */
[----:B--2---:R-:W-:-:S05]  /*00b0*/  IADD3 R9, PT, PT, R2, R5, RZ ;  /* 0x0000000502097210 */ /* 0x004fca0007ffe0ff */
[----:B------:R-:W-:Y:S01]  /*00c0*/  STG.E desc[UR4][R6.64], R9 ;  /* 0x0000000906007986 */ /* 0x000fe2000c101904 */
[----:B------:R-:W-:Y:S05]  /*00d0*/  EXIT ;  /* 0x000000000000794d */ /* 0x000fea0003800000 */
.L_x_6:
        /* <DEDUP_REMOVED lines=10> */
.L_x_8:


//--------------------- .nv.shared.reserved.0     --------------------------
	.section	.nv.shared.reserved.0,"aw",@nobits
	.weak		__nv_reservedSMEM_offset_0_alias
	.size		__nv_reservedSMEM_offset_0_alias, 0, 64
	.other		__nv_reservedSMEM_offset_0_alias,@"STO_CUDA_RESERVED_SHARED STV_DEFAULT"
__nv_reservedSMEM_offset_0_alias:
	.zero		0
	.zero		64


//--------------------- .nv.constant0._Z10multMatrixPfS_S_i --------------------------
	.section	.nv.constant0._Z10multMatrixPfS_S_i,"a",@progbits
	.sectionflags	@""
	.align	4
.nv.constant0._Z10multMatrixPfS_S_i:
	.zero		924


//--------------------- .nv.constant0._Z9addKernelPiS_S_ --------------------------
	.section	.nv.constant0._Z9addKernelPiS_S_,"a",@progbits
	.sectionflags	@""
	.align	4
.nv.constant0._Z9addKernelPiS_S_:
	.zero		920


//--------------------- SYMBOLS --------------------------

	.type		.nv.reservedSmem.offset0,@object
	.size		.nv.reservedSmem.offset0,0x4
